//
// Generated by NVIDIA NVVM Compiler
//
// Compiler Build ID: CL-36424714
// Cuda compilation tools, release 13.0, V13.0.88
// Based on NVVM 20.0.0
//

.version 9.0
.target sm_100
.address_size 64

	// .globl	_Z11SortChunkGIPil
.extern .func  (.param .b32 func_retval0) vprintf
(
	.param .b64 vprintf_param_0,
	.param .b64 vprintf_param_1
)
;
.global .align 1 .b8 $str[62] = {10, 32, 115, 116, 97, 114, 116, 58, 37, 108, 105, 32, 32, 32, 32, 101, 110, 100, 58, 37, 108, 105, 32, 32, 32, 67, 104, 117, 110, 107, 115, 105, 122, 101, 58, 32, 37, 108, 105, 32, 32, 32, 83, 95, 97, 114, 121, 58, 32, 37, 105, 32, 69, 95, 97, 114, 121, 58, 37, 105, 10};

.visible .entry _Z11SortChunkGIPil(
	.param .u64 .ptr .align 1 _Z11SortChunkGIPil_param_0,
	.param .u64 _Z11SortChunkGIPil_param_1
)
{
	.local .align 16 .b8 	__local_depot0[32];
	.reg .b64 	%SP;
	.reg .b64 	%SPL;
	.reg .pred 	%p<6>;
	.reg .b32 	%r<16>;
	.reg .b64 	%rd<31>;

	mov.u64 	%SPL, __local_depot0;
	cvta.local.u64 	%SP, %SPL;
	ld.param.u64 	%rd14, [_Z11SortChunkGIPil_param_0];
	ld.param.u64 	%rd13, [_Z11SortChunkGIPil_param_1];
	cvta.to.global.u64 	%rd1, %rd14;
	add.u64 	%rd15, %SP, 0;
	add.u64 	%rd16, %SPL, 0;
	mov.u32 	%r6, %ctaid.x;
	mov.u32 	%r7, %ntid.x;
	mov.u32 	%r8, %tid.x;
	mad.lo.s32 	%r9, %r6, %r7, %r8;
	cvt.u64.u32 	%rd17, %r9;
	mul.lo.s64 	%rd2, %rd13, %rd17;
	add.s64 	%rd3, %rd2, %rd13;
	add.s64 	%rd18, %rd3, -1;
	shl.b64 	%rd19, %rd2, 2;
	add.s64 	%rd4, %rd1, %rd19;
	ld.global.u32 	%r10, [%rd4];
	shl.b64 	%rd20, %rd13, 2;
	add.s64 	%rd21, %rd4, %rd20;
	ld.global.u32 	%r11, [%rd21+-4];
	st.local.v2.u64 	[%rd16], {%rd2, %rd18};
	st.local.u64 	[%rd16+16], %rd13;
	st.local.v2.u32 	[%rd16+24], {%r10, %r11};
	mov.u64 	%rd22, $str;
	cvta.global.u64 	%rd23, %rd22;
	{ // callseq 0, 0
	.param .b64 param0;
	st.param.b64 	[param0], %rd23;
	.param .b64 param1;
	st.param.b64 	[param1], %rd15;
	.param .b32 retval0;
	call.uni (retval0), 
	vprintf, 
	(
	param0, 
	param1
	);
	ld.param.b32 	%r12, [retval0];
	} // callseq 0
	setp.eq.s64 	%p1, %rd13, 0;
	@%p1 bra 	$L__BB0_8;
	add.s64 	%rd26, %rd19, %rd1;
	add.s64 	%rd5, %rd26, 4;
	mov.b64 	%rd28, 0;
$L__BB0_2:
	not.b64 	%rd27, %rd28;
	add.s64 	%rd7, %rd3, %rd27;
	setp.ge.u64 	%p2, %rd2, %rd7;
	@%p2 bra 	$L__BB0_7;
	ld.global.u32 	%r14, [%rd4];
	mov.u64 	%rd29, %rd5;
	mov.u64 	%rd30, %rd2;
$L__BB0_4:
	add.s64 	%rd30, %rd30, 1;
	ld.global.u32 	%r15, [%rd29];
	setp.le.s32 	%p3, %r14, %r15;
	@%p3 bra 	$L__BB0_6;
	ld.global.u32 	%r4, [%rd29+-4];
	st.global.u32 	[%rd29], %r4;
	st.global.u32 	[%rd29+-4], %r15;
	mov.u32 	%r15, %r4;
$L__BB0_6:
	add.s64 	%rd29, %rd29, 4;
	setp.lt.u64 	%p4, %rd30, %rd7;
	mov.u32 	%r14, %r15;
	@%p4 bra 	$L__BB0_4;
$L__BB0_7:
	add.s64 	%rd28, %rd28, 1;
	setp.ne.s64 	%p5, %rd28, %rd13;
	@%p5 bra 	$L__BB0_2;
$L__BB0_8:
	ret;

}
	// .globl	_Z11SortChunkGLPxl
.visible .entry _Z11SortChunkGLPxl(
	.param .u64 .ptr .align 1 _Z11SortChunkGLPxl_param_0,
	.param .u64 _Z11SortChunkGLPxl_param_1
)
{
	.reg .pred 	%p<6>;
	.reg .b32 	%r<5>;
	.reg .b64 	%rd<29>;

	ld.param.u64 	%rd17, [_Z11SortChunkGLPxl_param_0];
	ld.param.u64 	%rd18, [_Z11SortChunkGLPxl_param_1];
	mov.u32 	%r1, %ctaid.x;
	mov.u32 	%r2, %ntid.x;
	mov.u32 	%r3, %tid.x;
	mad.lo.s32 	%r4, %r1, %r2, %r3;
	cvt.u64.u32 	%rd19, %r4;
	mul.lo.s64 	%rd1, %rd18, %rd19;
	setp.eq.s64 	%p1, %rd18, 0;
	@%p1 bra 	$L__BB1_8;
	cvta.to.global.u64 	%rd21, %rd17;
	add.s64 	%rd2, %rd1, %rd18;
	shl.b64 	%rd22, %rd1, 3;
	add.s64 	%rd3, %rd22, %rd21;
	add.s64 	%rd4, %rd3, 8;
	mov.b64 	%rd24, 0;
$L__BB1_2:
	not.b64 	%rd23, %rd24;
	add.s64 	%rd6, %rd2, %rd23;
	setp.ge.u64 	%p2, %rd1, %rd6;
	@%p2 bra 	$L__BB1_7;
	ld.global.u64 	%rd26, [%rd3];
	mov.u64 	%rd25, %rd4;
	mov.u64 	%rd27, %rd1;
$L__BB1_4:
	add.s64 	%rd27, %rd27, 1;
	ld.global.u64 	%rd28, [%rd25];
	setp.le.s64 	%p3, %rd26, %rd28;
	@%p3 bra 	$L__BB1_6;
	ld.global.u64 	%rd13, [%rd25+-8];
	st.global.u64 	[%rd25], %rd13;
	st.global.u64 	[%rd25+-8], %rd28;
	mov.u64 	%rd28, %rd13;
$L__BB1_6:
	add.s64 	%rd25, %rd25, 8;
	setp.lt.u64 	%p4, %rd27, %rd6;
	mov.u64 	%rd26, %rd28;
	@%p4 bra 	$L__BB1_4;
$L__BB1_7:
	add.s64 	%rd24, %rd24, 1;
	setp.ne.s64 	%p5, %rd24, %rd18;
	@%p5 bra 	$L__BB1_2;
$L__BB1_8:
	ret;

}
	// .globl	_Z11SortChunkGFPfl
.visible .entry _Z11SortChunkGFPfl(
	.param .u64 .ptr .align 1 _Z11SortChunkGFPfl_param_0,
	.param .u64 _Z11SortChunkGFPfl_param_1
)
{
	.local .align 8 .b8 	__local_depot2[40];
	.reg .b64 	%SP;
	.reg .b64 	%SPL;
	.reg .pred 	%p<6>;
	.reg .b32 	%r<7>;
	.reg .b32 	%f<10>;
	.reg .b64 	%rd<31>;
	.reg .b64 	%fd<3>;

	mov.u64 	%SPL, __local_depot2;
	cvta.local.u64 	%SP, %SPL;
	ld.param.u64 	%rd14, [_Z11SortChunkGFPfl_param_0];
	ld.param.u64 	%rd13, [_Z11SortChunkGFPfl_param_1];
	cvta.to.global.u64 	%rd1, %rd14;
	add.u64 	%rd15, %SP, 0;
	add.u64 	%rd16, %SPL, 0;
	mov.u32 	%r1, %ctaid.x;
	mov.u32 	%r2, %ntid.x;
	mov.u32 	%r3, %tid.x;
	mad.lo.s32 	%r4, %r1, %r2, %r3;
	cvt.u64.u32 	%rd17, %r4;
	mul.lo.s64 	%rd2, %rd13, %rd17;
	add.s64 	%rd3, %rd2, %rd13;
	add.s64 	%rd18, %rd3, -1;
	shl.b64 	%rd19, %rd2, 2;
	add.s64 	%rd4, %rd1, %rd19;
	ld.global.f32 	%f6, [%rd4];
	cvt.f64.f32 	%fd1, %f6;
	shl.b64 	%rd20, %rd13, 2;
	add.s64 	%rd21, %rd4, %rd20;
	ld.global.f32 	%f7, [%rd21+-4];
	cvt.f64.f32 	%fd2, %f7;
	st.local.u64 	[%rd16], %rd2;
	st.local.u64 	[%rd16+8], %rd18;
	st.local.u64 	[%rd16+16], %rd13;
	st.local.f64 	[%rd16+24], %fd1;
	st.local.f64 	[%rd16+32], %fd2;
	mov.u64 	%rd22, $str;
	cvta.global.u64 	%rd23, %rd22;
	{ // callseq 1, 0
	.param .b64 param0;
	st.param.b64 	[param0], %rd23;
	.param .b64 param1;
	st.param.b64 	[param1], %rd15;
	.param .b32 retval0;
	call.uni (retval0), 
	vprintf, 
	(
	param0, 
	param1
	);
	ld.param.b32 	%r5, [retval0];
	} // callseq 1
	setp.eq.s64 	%p1, %rd13, 0;
	@%p1 bra 	$L__BB2_8;
	add.s64 	%rd26, %rd19, %rd1;
	add.s64 	%rd5, %rd26, 4;
	mov.b64 	%rd28, 0;
$L__BB2_2:
	not.b64 	%rd27, %rd28;
	add.s64 	%rd7, %rd3, %rd27;
	setp.ge.u64 	%p2, %rd2, %rd7;
	@%p2 bra 	$L__BB2_7;
	ld.global.f32 	%f8, [%rd4];
	mov.u64 	%rd29, %rd5;
	mov.u64 	%rd30, %rd2;
$L__BB2_4:
	add.s64 	%rd30, %rd30, 1;
	ld.global.f32 	%f9, [%rd29];
	setp.leu.f32 	%p3, %f8, %f9;
	@%p3 bra 	$L__BB2_6;
	ld.global.f32 	%f4, [%rd29+-4];
	st.global.f32 	[%rd29], %f4;
	st.global.f32 	[%rd29+-4], %f9;
	mov.f32 	%f9, %f4;
$L__BB2_6:
	add.s64 	%rd29, %rd29, 4;
	setp.lt.u64 	%p4, %rd30, %rd7;
	mov.f32 	%f8, %f9;
	@%p4 bra 	$L__BB2_4;
$L__BB2_7:
	add.s64 	%rd28, %rd28, 1;
	setp.ne.s64 	%p5, %rd28, %rd13;
	@%p5 bra 	$L__BB2_2;
$L__BB2_8:
	ret;

}
	// .globl	_Z11SortChunkGDPdl
.visible .entry _Z11SortChunkGDPdl(
	.param .u64 .ptr .align 1 _Z11SortChunkGDPdl_param_0,
	.param .u64 _Z11SortChunkGDPdl_param_1
)
{
	.local .align 8 .b8 	__local_depot3[40];
	.reg .b64 	%SP;
	.reg .b64 	%SPL;
	.reg .pred 	%p<6>;
	.reg .b32 	%r<7>;
	.reg .b64 	%rd<31>;
	.reg .b64 	%fd<10>;

	mov.u64 	%SPL, __local_depot3;
	cvta.local.u64 	%SP, %SPL;
	ld.param.u64 	%rd14, [_Z11SortChunkGDPdl_param_0];
	ld.param.u64 	%rd13, [_Z11SortChunkGDPdl_param_1];
	cvta.to.global.u64 	%rd1, %rd14;
	add.u64 	%rd15, %SP, 0;
	add.u64 	%rd16, %SPL, 0;
	mov.u32 	%r1, %ctaid.x;
	mov.u32 	%r2, %ntid.x;
	mov.u32 	%r3, %tid.x;
	mad.lo.s32 	%r4, %r1, %r2, %r3;
	cvt.u64.u32 	%rd17, %r4;
	mul.lo.s64 	%rd2, %rd13, %rd17;
	add.s64 	%rd3, %rd2, %rd13;
	add.s64 	%rd18, %rd3, -1;
	shl.b64 	%rd19, %rd2, 3;
	add.s64 	%rd4, %rd1, %rd19;
	ld.global.f64 	%fd6, [%rd4];
	shl.b64 	%rd20, %rd13, 3;
	add.s64 	%rd21, %rd4, %rd20;
	ld.global.f64 	%fd7, [%rd21+-8];
	st.local.u64 	[%rd16], %rd2;
	st.local.u64 	[%rd16+8], %rd18;
	st.local.u64 	[%rd16+16], %rd13;
	st.local.f64 	[%rd16+24], %fd6;
	st.local.f64 	[%rd16+32], %fd7;
	mov.u64 	%rd22, $str;
	cvta.global.u64 	%rd23, %rd22;
	{ // callseq 2, 0
	.param .b64 param0;
	st.param.b64 	[param0], %rd23;
	.param .b64 param1;
	st.param.b64 	[param1], %rd15;
	.param .b32 retval0;
	call.uni (retval0), 
	vprintf, 
	(
	param0, 
	param1
	);
	ld.param.b32 	%r5, [retval0];
	} // callseq 2
	setp.eq.s64 	%p1, %rd13, 0;
	@%p1 bra 	$L__BB3_8;
	add.s64 	%rd26, %rd19, %rd1;
	add.s64 	%rd5, %rd26, 8;
	mov.b64 	%rd28, 0;
$L__BB3_2:
	not.b64 	%rd27, %rd28;
	add.s64 	%rd7, %rd3, %rd27;
	setp.ge.u64 	%p2, %rd2, %rd7;
	@%p2 bra 	$L__BB3_7;
	ld.global.f64 	%fd8, [%rd4];
	mov.u64 	%rd29, %rd5;
	mov.u64 	%rd30, %rd2;
$L__BB3_4:
	add.s64 	%rd30, %rd30, 1;
	ld.global.f64 	%fd9, [%rd29];
	setp.leu.f64 	%p3, %fd8, %fd9;
	@%p3 bra 	$L__BB3_6;
	ld.global.f64 	%fd4, [%rd29+-8];
	st.global.f64 	[%rd29], %fd4;
	st.global.f64 	[%rd29+-8], %fd9;
	mov.f64 	%fd9, %fd4;
$L__BB3_6:
	add.s64 	%rd29, %rd29, 8;
	setp.lt.u64 	%p4, %rd30, %rd7;
	mov.f64 	%fd8, %fd9;
	@%p4 bra 	$L__BB3_4;
$L__BB3_7:
	add.s64 	%rd28, %rd28, 1;
	setp.ne.s64 	%p5, %rd28, %rd13;
	@%p5 bra 	$L__BB3_2;
$L__BB3_8:
	ret;

}


// ===== COMPILED SASS (sm_100) =====

	.target	sm_100

	.elftype	@"ET_EXEC"


//--------------------- .note.nv.tkinfo           --------------------------
	.section	.note.nv.tkinfo,"",@"SHT_NOTE"
	.sectionflags	@"SHF_NOTE_NV_TKINFO"
	.tkinfo
        /*0018*/ 	.word	0x00000002
        /*0030*/ 	.string	""
        /*0030*/ 	.string	"ptxas"
        /*0030*/ 	.string	"Cuda compilation tools, release 13.0, V13.0.88"
        /*0030*/ 	.string	"Build cuda_13.0.r13.0/compiler.36424714_0"
        /*0030*/ 	.string	"-arch sm_100 -m 64 "



//--------------------- .note.nv.cuinfo           --------------------------
	.section	.note.nv.cuinfo,"",@"SHT_NOTE"
	.sectionflags	@"SHF_NOTE_NV_CUINFO"
        /*0018*/ 	.short	0x0002
        /*001a*/ 	.short	0x0064
        /*001c*/ 	.short	0x0082
	.zero		2


//--------------------- .nv.info                  --------------------------
	.section	.nv.info,"",@"SHT_CUDA_INFO"
	.align	4


	//----- nvinfo : EIATTR_REGCOUNT
	.align		4
        /*0000*/ 	.byte	0x04, 0x2f
        /*0002*/ 	.short	(.L_2 - .L_1)
	.align		4
.L_1:
        /*0004*/ 	.word	index@(_Z11SortChunkGIPil)
        /*0008*/ 	.word	0x0000001a


	//----- nvinfo : EIATTR_FRAME_SIZE
	.align		4
.L_2:
        /*000c*/ 	.byte	0x04, 0x11
        /*000e*/ 	.short	(.L_4 - .L_3)
	.align		4
.L_3:
        /*0010*/ 	.word	index@(_Z11SortChunkGIPil)
        /*0014*/ 	.word	0x00000020


	//----- nvinfo : EIATTR_REGCOUNT
	.align		4
.L_4:
        /*0018*/ 	.byte	0x04, 0x2f
        /*001a*/ 	.short	(.L_6 - .L_5)
	.align		4
.L_5:
        /*001c*/ 	.word	index@(_Z11SortChunkGLPxl)
        /*0020*/ 	.word	0x00000018


	//----- nvinfo : EIATTR_FRAME_SIZE
	.align		4
.L_6:
        /*0024*/ 	.byte	0x04, 0x11
        /*0026*/ 	.short	(.L_8 - .L_7)
	.align		4
.L_7:
        /*0028*/ 	.word	index@(_Z11SortChunkGLPxl)
        /*002c*/ 	.word	0x00000000


	//----- nvinfo : EIATTR_REGCOUNT
	.align		4
.L_8:
        /*0030*/ 	.byte	0x04, 0x2f
        /*0032*/ 	.short	(.L_10 - .L_9)
	.align		4
.L_9:
        /*0034*/ 	.word	index@(_Z11SortChunkGFPfl)
        /*0038*/ 	.word	0x0000001c


	//----- nvinfo : EIATTR_FRAME_SIZE
	.align		4
.L_10:
        /*003c*/ 	.byte	0x04, 0x11
        /*003e*/ 	.short	(.L_12 - .L_11)
	.align		4
.L_11:
        /*0040*/ 	.word	index@(_Z11SortChunkGFPfl)
        /*0044*/ 	.word	0x00000028


	//----- nvinfo : EIATTR_REGCOUNT
	.align		4
.L_12:
        /*0048*/ 	.byte	0x04, 0x2f
        /*004a*/ 	.short	(.L_14 - .L_13)
	.align		4
.L_13:
        /*004c*/ 	.word	index@(_Z11SortChunkGDPdl)
        /*0050*/ 	.word	0x0000001e


	//----- nvinfo : EIATTR_FRAME_SIZE
	.align		4
.L_14:
        /*0054*/ 	.byte	0x04, 0x11
        /*0056*/ 	.short	(.L_16 - .L_15)
	.align		4
.L_15:
        /*0058*/ 	.word	index@(_Z11SortChunkGDPdl)
        /*005c*/ 	.word	0x00000028


	//----- nvinfo : EIATTR_MIN_STACK_SIZE
	.align		4
.L_16:
        /*0060*/ 	.byte	0x04, 0x12
        /*0062*/ 	.short	(.L_18 - .L_17)
	.align		4
.L_17:
        /*0064*/ 	.word	index@(_Z11SortChunkGDPdl)
        /*0068*/ 	.word	0x00000028


	//----- nvinfo : EIATTR_MIN_STACK_SIZE
	.align		4
.L_18:
        /*006c*/ 	.byte	0x04, 0x12
        /*006e*/ 	.short	(.L_20 - .L_19)
	.align		4
.L_19:
        /*0070*/ 	.word	index@(_Z11SortChunkGFPfl)
        /*0074*/ 	.word	0x00000028


	//----- nvinfo : EIATTR_MIN_STACK_SIZE
	.align		4
.L_20:
        /*0078*/ 	.byte	0x04, 0x12
        /*007a*/ 	.short	(.L_22 - .L_21)
	.align		4
.L_21:
        /*007c*/ 	.word	index@(_Z11SortChunkGLPxl)
        /*0080*/ 	.word	0x00000000


	//----- nvinfo : EIATTR_MIN_STACK_SIZE
	.align		4
.L_22:
        /*0084*/ 	.byte	0x04, 0x12
        /*0086*/ 	.short	(.L_24 - .L_23)
	.align		4
.L_23:
        /*0088*/ 	.word	index@(_Z11SortChunkGIPil)
        /*008c*/ 	.word	0x00000020
.L_24:


//--------------------- .nv.compat                --------------------------
	.section	.nv.compat,"",@"SHT_CUDA_COMPAT_INFO"
	.align	4
        /*0000*/ 	.byte	0x02, 0x09, 0x00, 0x00, 0x02, 0x02, 0x01, 0x00, 0x02, 0x05, 0x05, 0x00, 0x03, 0x07, 0x01, 0x01
        /*0010*/ 	.byte	0x02, 0x03, 0x00, 0x00, 0x02, 0x06, 0x01, 0x00, 0x04, 0x0b, 0x08, 0x00, 0x01, 0x00, 0x00, 0x00
        /*0020*/ 	.byte	0x00, 0x00, 0x00, 0x00


//--------------------- .nv.info._Z11SortChunkGDPdl --------------------------
	.section	.nv.info._Z11SortChunkGDPdl,"",@"SHT_CUDA_INFO"
	.sectionflags	@""
	.align	4


	//----- nvinfo : EIATTR_CUDA_API_VERSION
	.align		4
        /*0000*/ 	.byte	0x04, 0x37
        /*0002*/ 	.short	(.L_26 - .L_25)
.L_25:
        /*0004*/ 	.word	0x00000082


	//----- nvinfo : EIATTR_KPARAM_INFO
	.align		4
.L_26:
        /*0008*/ 	.byte	0x04, 0x17
        /*000a*/ 	.short	(.L_28 - .L_27)
.L_27:
        /*000c*/ 	.word	0x00000000
        /*0010*/ 	.short	0x0001
        /*0012*/ 	.short	0x0008
        /*0014*/ 	.byte	0x00, 0xf0, 0x21, 0x00


	//----- nvinfo : EIATTR_KPARAM_INFO
	.align		4
.L_28:
        /*0018*/ 	.byte	0x04, 0x17
        /*001a*/ 	.short	(.L_30 - .L_29)
.L_29:
        /*001c*/ 	.word	0x00000000
        /*0020*/ 	.short	0x0000
        /*0022*/ 	.short	0x0000
        /*0024*/ 	.byte	0x00, 0xf5, 0x21, 0x00


	//----- nvinfo : EIATTR_SPARSE_MMA_MASK
	.align		4
.L_30:
        /*0028*/ 	.byte	0x03, 0x50
        /*002a*/ 	.short	0x0000


	//----- nvinfo : EIATTR_MAXREG_COUNT
	.align		4
        /*002c*/ 	.byte	0x03, 0x1b
        /*002e*/ 	.short	0x00ff


	//----- nvinfo : EIATTR_EXTERNS
	.align		4
        /*0030*/ 	.byte	0x04, 0x0f
        /*0032*/ 	.short	(.L_32 - .L_31)


	//   ....[0]....
	.align		4
.L_31:
        /*0034*/ 	.word	index@(vprintf)


	//----- nvinfo : EIATTR_MERCURY_ISA_VERSION
	.align		4
.L_32:
        /*0038*/ 	.byte	0x03, 0x5f
        /*003a*/ 	.short	0x0101


	//----- nvinfo : EIATTR_VRC_CTA_INIT_COUNT
	.align		4
        /*003c*/ 	.byte	0x02, 0x4a
	.zero		1
	.zero		1


	//----- nvinfo : EIATTR_SYSCALL_OFFSETS
	.align		4
        /*0040*/ 	.byte	0x04, 0x46
        /*0042*/ 	.short	(.L_34 - .L_33)


	//   ....[0]....
.L_33:
        /*0044*/ 	.word	0x00000260


	//----- nvinfo : EIATTR_EXIT_INSTR_OFFSETS
	.align		4
.L_34:
        /*0048*/ 	.byte	0x04, 0x1c
        /*004a*/ 	.short	(.L_36 - .L_35)


	//   ....[0]....
.L_35:
        /*004c*/ 	.word	0x000002a0


	//   ....[1]....
        /*0050*/ 	.word	0x00000560


	//----- nvinfo : EIATTR_CRS_STACK_SIZE
	.align		4
.L_36:
        /*0054*/ 	.byte	0x04, 0x1e
        /*0056*/ 	.short	(.L_38 - .L_37)
.L_37:
        /*0058*/ 	.word	0x00000000


	//----- nvinfo : EIATTR_CBANK_PARAM_SIZE
	.align		4
.L_38:
        /*005c*/ 	.byte	0x03, 0x19
        /*005e*/ 	.short	0x0010


	//----- nvinfo : EIATTR_PARAM_CBANK
	.align		4
        /*0060*/ 	.byte	0x04, 0x0a
        /*0062*/ 	.short	(.L_40 - .L_39)
	.align		4
.L_39:
        /*0064*/ 	.word	index@(.nv.constant0._Z11SortChunkGDPdl)
        /*0068*/ 	.short	0x0380
        /*006a*/ 	.short	0x0010


	//----- nvinfo : EIATTR_SW_WAR
	.align		4
.L_40:
        /*006c*/ 	.byte	0x04, 0x36
        /*006e*/ 	.short	(.L_42 - .L_41)
.L_41:
        /*0070*/ 	.word	0x00000008
.L_42:


//--------------------- .nv.info._Z11SortChunkGFPfl --------------------------
	.section	.nv.info._Z11SortChunkGFPfl,"",@"SHT_CUDA_INFO"
	.sectionflags	@""
	.align	4


	//----- nvinfo : EIATTR_CUDA_API_VERSION
	.align		4
        /*0000*/ 	.byte	0x04, 0x37
        /*0002*/ 	.short	(.L_44 - .L_43)
.L_43:
        /*0004*/ 	.word	0x00000082


	//----- nvinfo : EIATTR_KPARAM_INFO
	.align		4
.L_44:
        /*0008*/ 	.byte	0x04, 0x17
        /*000a*/ 	.short	(.L_46 - .L_45)
.L_45:
        /*000c*/ 	.word	0x00000000
        /*0010*/ 	.short	0x0001
        /*0012*/ 	.short	0x0008
        /*0014*/ 	.byte	0x00, 0xf0, 0x21, 0x00


	//----- nvinfo : EIATTR_KPARAM_INFO
	.align		4
.L_46:
        /*0018*/ 	.byte	0x04, 0x17
        /*001a*/ 	.short	(.L_48 - .L_47)
.L_47:
        /*001c*/ 	.word	0x00000000
        /*0020*/ 	.short	0x0000
        /*0022*/ 	.short	0x0000
        /*0024*/ 	.byte	0x00, 0xf5, 0x21, 0x00


	//----- nvinfo : EIATTR_SPARSE_MMA_MASK
	.align		4
.L_48:
        /*0028*/ 	.byte	0x03, 0x50
        /*002a*/ 	.short	0x0000


	//----- nvinfo : EIATTR_MAXREG_COUNT
	.align		4
        /*002c*/ 	.byte	0x03, 0x1b
        /*002e*/ 	.short	0x00ff


	//----- nvinfo : EIATTR_EXTERNS
	.align		4
        /*0030*/ 	.byte	0x04, 0x0f
        /*0032*/ 	.short	(.L_50 - .L_49)


	//   ....[0]....
	.align		4
.L_49:
        /*0034*/ 	.word	index@(vprintf)


	//----- nvinfo : EIATTR_MERCURY_ISA_VERSION
	.align		4
.L_50:
        /*0038*/ 	.byte	0x03, 0x5f
        /*003a*/ 	.short	0x0101


	//----- nvinfo : EIATTR_VRC_CTA_INIT_COUNT
	.align		4
        /*003c*/ 	.byte	0x02, 0x4a
	.zero		1
	.zero		1


	//----- nvinfo : EIATTR_SYSCALL_OFFSETS
	.align		4
        /*0040*/ 	.byte	0x04, 0x46
        /*0042*/ 	.short	(.L_52 - .L_51)


	//   ....[0]....
.L_51:
        /*0044*/ 	.word	0x00000280


	//----- nvinfo : EIATTR_EXIT_INSTR_OFFSETS
	.align		4
.L_52:
        /*0048*/ 	.byte	0x04, 0x1c
        /*004a*/ 	.short	(.L_54 - .L_53)


	//   ....[0]....
.L_53:
        /*004c*/ 	.word	0x000002c0


	//   ....[1]....
        /*0050*/ 	.word	0x00000570


	//----- nvinfo : EIATTR_CRS_STACK_SIZE
	.align		4
.L_54:
        /*0054*/ 	.byte	0x04, 0x1e
        /*0056*/ 	.short	(.L_56 - .L_55)
.L_55:
        /*0058*/ 	.word	0x00000000


	//----- nvinfo : EIATTR_CBANK_PARAM_SIZE
	.align		4
.L_56:
        /*005c*/ 	.byte	0x03, 0x19
        /*005e*/ 	.short	0x0010


	//----- nvinfo : EIATTR_PARAM_CBANK
	.align		4
        /*0060*/ 	.byte	0x04, 0x0a
        /*0062*/ 	.short	(.L_58 - .L_57)
	.align		4
.L_57:
        /*0064*/ 	.word	index@(.nv.constant0._Z11SortChunkGFPfl)
        /*0068*/ 	.short	0x0380
        /*006a*/ 	.short	0x0010


	//----- nvinfo : EIATTR_SW_WAR
	.align		4
.L_58:
        /*006c*/ 	.byte	0x04, 0x36
        /*006e*/ 	.short	(.L_60 - .L_59)
.L_59:
        /*0070*/ 	.word	0x00000008
.L_60:


//--------------------- .nv.info._Z11SortChunkGLPxl --------------------------
	.section	.nv.info._Z11SortChunkGLPxl,"",@"SHT_CUDA_INFO"
	.sectionflags	@""
	.align	4


	//----- nvinfo : EIATTR_CUDA_API_VERSION
	.align		4
        /*0000*/ 	.byte	0x04, 0x37
        /*0002*/ 	.short	(.L_62 - .L_61)
.L_61:
        /*0004*/ 	.word	0x00000082


	//----- nvinfo : EIATTR_KPARAM_INFO
	.align		4
.L_62:
        /*0008*/ 	.byte	0x04, 0x17
        /*000a*/ 	.short	(.L_64 - .L_63)
.L_63:
        /*000c*/ 	.word	0x00000000
        /*0010*/ 	.short	0x0001
        /*0012*/ 	.short	0x0008
        /*0014*/ 	.byte	0x00, 0xf0, 0x21, 0x00


	//----- nvinfo : EIATTR_KPARAM_INFO
	.align		4
.L_64:
        /*0018*/ 	.byte	0x04, 0x17
        /*001a*/ 	.short	(.L_66 - .L_65)
.L_65:
        /*001c*/ 	.word	0x00000000
        /*0020*/ 	.short	0x0000
        /*0022*/ 	.short	0x0000
        /*0024*/ 	.byte	0x00, 0xf5, 0x21, 0x00


	//----- nvinfo : EIATTR_SPARSE_MMA_MASK
	.align		4
.L_66:
        /*0028*/ 	.byte	0x03, 0x50
        /*002a*/ 	.short	0x0000


	//----- nvinfo : EIATTR_MAXREG_COUNT
	.align		4
        /*002c*/ 	.byte	0x03, 0x1b
        /*002e*/ 	.short	0x00ff


	//----- nvinfo : EIATTR_MERCURY_ISA_VERSION
	.align		4
        /*0030*/ 	.byte	0x03, 0x5f
        /*0032*/ 	.short	0x0101


	//----- nvinfo : EIATTR_VRC_CTA_INIT_COUNT
	.align		4
        /*0034*/ 	.byte	0x02, 0x4a
	.zero		1
	.zero		1


	//----- nvinfo : EIATTR_EXIT_INSTR_OFFSETS
	.align		4
        /*0038*/ 	.byte	0x04, 0x1c
        /*003a*/ 	.short	(.L_68 - .L_67)


	//   ....[0]....
.L_67:
        /*003c*/ 	.word	0x00000070


	//   ....[1]....
        /*0040*/ 	.word	0x000003c0


	//----- nvinfo : EIATTR_CRS_STACK_SIZE
	.align		4
.L_68:
        /*0044*/ 	.byte	0x04, 0x1e
        /*0046*/ 	.short	(.L_70 - .L_69)
.L_69:
        /*0048*/ 	.word	0x00000000


	//----- nvinfo : EIATTR_CBANK_PARAM_SIZE
	.align		4
.L_70:
        /*004c*/ 	.byte	0x03, 0x19
        /*004e*/ 	.short	0x0010


	//----- nvinfo : EIATTR_PARAM_CBANK
	.align		4
        /*0050*/ 	.byte	0x04, 0x0a
        /*0052*/ 	.short	(.L_72 - .L_71)
	.align		4
.L_71:
        /*0054*/ 	.word	index@(.nv.constant0._Z11SortChunkGLPxl)
        /*0058*/ 	.short	0x0380
        /*005a*/ 	.short	0x0010


	//----- nvinfo : EIATTR_SW_WAR
	.align		4
.L_72:
        /*005c*/ 	.byte	0x04, 0x36
        /*005e*/ 	.short	(.L_74 - .L_73)
.L_73:
        /*0060*/ 	.word	0x00000008
.L_74:


//--------------------- .nv.info._Z11SortChunkGIPil --------------------------
	.section	.nv.info._Z11SortChunkGIPil,"",@"SHT_CUDA_INFO"
	.sectionflags	@""
	.align	4


	//----- nvinfo : EIATTR_CUDA_API_VERSION
	.align		4
        /*0000*/ 	.byte	0x04, 0x37
        /*0002*/ 	.short	(.L_76 - .L_75)
.L_75:
        /*0004*/ 	.word	0x00000082


	//----- nvinfo : EIATTR_KPARAM_INFO
	.align		4
.L_76:
        /*0008*/ 	.byte	0x04, 0x17
        /*000a*/ 	.short	(.L_78 - .L_77)
.L_77:
        /*000c*/ 	.word	0x00000000
        /*0010*/ 	.short	0x0001
        /*0012*/ 	.short	0x0008
        /*0014*/ 	.byte	0x00, 0xf0, 0x21, 0x00


	//----- nvinfo : EIATTR_KPARAM_INFO
	.align		4
.L_78:
        /*0018*/ 	.byte	0x04, 0x17
        /*001a*/ 	.short	(.L_80 - .L_79)
.L_79:
        /*001c*/ 	.word	0x00000000
        /*0020*/ 	.short	0x0000
        /*0022*/ 	.short	0x0000
        /*0024*/ 	.byte	0x00, 0xf5, 0x21, 0x00


	//----- nvinfo : EIATTR_SPARSE_MMA_MASK
	.align		4
.L_80:
        /*0028*/ 	.byte	0x03, 0x50
        /*002a*/ 	.short	0x0000


	//----- nvinfo : EIATTR_MAXREG_COUNT
	.align		4
        /*002c*/ 	.byte	0x03, 0x1b
        /*002e*/ 	.short	0x00ff


	//----- nvinfo : EIATTR_EXTERNS
	.align		4
        /*0030*/ 	.byte	0x04, 0x0f
        /*0032*/ 	.short	(.L_82 - .L_81)


	//   ....[0]....
	.align		4
.L_81:
        /*0034*/ 	.word	index@(vprintf)


	//----- nvinfo : EIATTR_MERCURY_ISA_VERSION
	.align		4
.L_82:
        /*0038*/ 	.byte	0x03, 0x5f
        /*003a*/ 	.short	0x0101


	//----- nvinfo : EIATTR_VRC_CTA_INIT_COUNT
	.align		4
        /*003c*/ 	.byte	0x02, 0x4a
	.zero		1
	.zero		1


	//----- nvinfo : EIATTR_SYSCALL_OFFSETS
	.align		4
        /*0040*/ 	.byte	0x04, 0x46
        /*0042*/ 	.short	(.L_84 - .L_83)


	//   ....[0]....
.L_83:
        /*0044*/ 	.word	0x00000250


	//----- nvinfo : EIATTR_EXIT_INSTR_OFFSETS
	.align		4
.L_84:
        /*0048*/ 	.byte	0x04, 0x1c
        /*004a*/ 	.short	(.L_86 - .L_85)


	//   ....[0]....
.L_85:
        /*004c*/ 	.word	0x00000290


	//   ....[1]....
        /*0050*/ 	.word	0x00000540


	//----- nvinfo : EIATTR_CRS_STACK_SIZE
	.align		4
.L_86:
        /*0054*/ 	.byte	0x04, 0x1e
        /*0056*/ 	.short	(.L_88 - .L_87)
.L_87:
        /*0058*/ 	.word	0x00000000


	//----- nvinfo : EIATTR_CBANK_PARAM_SIZE
	.align		4
.L_88:
        /*005c*/ 	.byte	0x03, 0x19
        /*005e*/ 	.short	0x0010


	//----- nvinfo : EIATTR_PARAM_CBANK
	.align		4
        /*0060*/ 	.byte	0x04, 0x0a
        /*0062*/ 	.short	(.L_90 - .L_89)
	.align		4
.L_89:
        /*0064*/ 	.word	index@(.nv.constant0._Z11SortChunkGIPil)
        /*0068*/ 	.short	0x0380
        /*006a*/ 	.short	0x0010


	//----- nvinfo : EIATTR_SW_WAR
	.align		4
.L_90:
        /*006c*/ 	.byte	0x04, 0x36
        /*006e*/ 	.short	(.L_92 - .L_91)
.L_91:
        /*0070*/ 	.word	0x00000008
.L_92:


//--------------------- .nv.callgraph             --------------------------
	.section	.nv.callgraph,"",@"SHT_CUDA_CALLGRAPH"
	.align	4
	.sectionentsize	8
	.align		4
        /*0000*/ 	.word	0x00000000
	.align		4
        /*0004*/ 	.word	0xffffffff
	.align		4
        /*0008*/ 	.word	index@(_Z11SortChunkGDPdl)
	.align		4
        /*000c*/ 	.word	index@(vprintf)
	.align		4
        /*0010*/ 	.word	index@(_Z11SortChunkGFPfl)
	.align		4
        /*0014*/ 	.word	index@(vprintf)
	.align		4
        /*0018*/ 	.word	index@(_Z11SortChunkGIPil)
	.align		4
        /*001c*/ 	.word	index@(vprintf)
	.align		4
        /*0020*/ 	.word	0x00000000
	.align		4
        /*0024*/ 	.word	0xfffffffe
	.align		4
        /*0028*/ 	.word	0x00000000
	.align		4
        /*002c*/ 	.word	0xfffffffd
	.align		4
        /*0030*/ 	.word	0x00000000
	.align		4
        /*0034*/ 	.word	0xfffffffc


//--------------------- .nv.constant4             --------------------------
	.section	.nv.constant4,"a",@progbits
	.align	8
	.align		8
.nv.constant4:
        /*0000*/ 	.dword	vprintf
	.align		8
        /*0008*/ 	.dword	$str


//--------------------- .text._Z11SortChunkGDPdl  --------------------------
	.section	.text._Z11SortChunkGDPdl,"ax",@progbits
	.align	128
        .global         _Z11SortChunkGDPdl
        .type           _Z11SortChunkGDPdl,@function
        .size           _Z11SortChunkGDPdl,(.L_x_23 - _Z11SortChunkGDPdl)
        .other          _Z11SortChunkGDPdl,@"STO_CUDA_ENTRY STV_DEFAULT"
_Z11SortChunkGDPdl:
.text._Z11SortChunkGDPdl:
[----:B------:R-:W0:Y:S01]  /*0000*/  LDC R1, c[0x0][0x37c] ;  /* 0x0000df00ff017b82 */ /* 0x000e220000000800 */
[----:B------:R-:W1:Y:S01]  /*0010*/  S2R R0, SR_TID.X ;  /* 0x0000000000007919 */ /* 0x000e620000002100 */
[----:B------:R-:W2:Y:S06]  /*0020*/  LDCU UR5, c[0x0][0x2fc] ;  /* 0x00005f80ff0577ac */ /* 0x000eac0008000800 */
[----:B------:R-:W1:Y:S01]  /*0030*/  S2UR UR4, SR_CTAID.X ;  /* 0x00000000000479c3 */ /* 0x000e620000002500 */
[----:B0-----:R-:W-:Y:S01]  /*0040*/  VIADD R1, R1, 0xffffffd8 ;  /* 0xffffffd801017836 */ /* 0x001fe20000000000 */
[----:B------:R-:W0:Y:S01]  /*0050*/  LDCU.64 UR36, c[0x0][0x358] ;  /* 0x00006b00ff2477ac */ /* 0x000e220008000a00 */
[----:B------:R-:W3:Y:S05]  /*0060*/  LDCU.64 UR6, c[0x4][0x8] ;  /* 0x01000100ff0677ac */ /* 0x000eea0008000a00 */
[----:B------:R-:W1:Y:S08]  /*0070*/  LDC R17, c[0x0][0x360] ;  /* 0x0000d800ff117b82 */ /* 0x000e700000000800 */
[----:B------:R-:W4:Y:S08]  /*0080*/  LDC.64 R4, c[0x0][0x388] ;  /* 0x0000e200ff047b82 */ /* 0x000f300000000a00 */
[----:B------:R-:W5:Y:S01]  /*0090*/  LDC.64 R18, c[0x0][0x380] ;  /* 0x0000e000ff127b82 */ /* 0x000f620000000a00 */
[----:B-1----:R-:W-:-:S07]  /*00a0*/  IMAD R17, R17, UR4, R0 ;  /* 0x0000000411117c24 */ /* 0x002fce000f8e0200 */
[----:B------:R-:W1:Y:S01]  /*00b0*/  LDC.64 R14, c[0x0][0x388] ;  /* 0x0000e200ff0e7b82 */ /* 0x000e620000000a00 */
[----:B----4-:R-:W-:-:S04]  /*00c0*/  IMAD.WIDE.U32 R22, R17, R4, RZ ;  /* 0x0000000411167225 */ /* 0x010fc800078e00ff */
[----:B------:R-:W-:Y:S01]  /*00d0*/  IMAD R17, R17, R5, R23 ;  /* 0x0000000511117224 */ /* 0x000fe200078e0217 */
[----:B-----5:R-:W-:-:S04]  /*00e0*/  LEA R18, P0, R22, R18, 0x3 ;  /* 0x0000001216127211 */ /* 0x020fc800078018ff */
[----:B------:R-:W-:Y:S02]  /*00f0*/  LEA.HI.X R19, R22, R19, R17, 0x3, P0 ;  /* 0x0000001316137211 */ /* 0x000fe400000f1c11 */
[----:B------:R-:W-:-:S03]  /*0100*/  LEA R8, P0, R4, R18, 0x3 ;  /* 0x0000001204087211 */ /* 0x000fc600078018ff */
[----:B0-----:R-:W4:Y:S01]  /*0110*/  LDG.E.64 R2, desc[UR36][R18.64] ;  /* 0x0000002412027981 */ /* 0x001f22000c1e1b00 */
[----:B------:R-:W-:-:S06]  /*0120*/  LEA.HI.X R9, R4, R19, R5, 0x3, P0 ;  /* 0x0000001304097211 */ /* 0x000fcc00000f1c05 */
[----:B------:R-:W5:Y:S01]  /*0130*/  LDG.E.64 R8, desc[UR36][R8.64+-0x8] ;  /* 0xfffff82408087981 */ /* 0x000f62000c1e1b00 */
[----:B------:R-:W-:-:S05]  /*0140*/  IADD3 R25, P0, PT, R22, R4, RZ ;  /* 0x0000000416197210 */ /* 0x000fca0007f1e0ff */
[----:B------:R-:W-:Y:S01]  /*0150*/  IMAD.X R24, R17, 0x1, R5, P0 ;  /* 0x0000000111187824 */ /* 0x000fe200000e0605 */
[----:B------:R-:W-:Y:S01]  /*0160*/  IADD3 R12, P0, PT, R25, -0x1, RZ ;  /* 0xffffffff190c7810 */ /* 0x000fe20007f1e0ff */
[----:B------:R-:W-:Y:S01]  /*0170*/  IMAD.MOV.U32 R16, RZ, RZ, R22 ;  /* 0x000000ffff107224 */ /* 0x000fe200078e0016 */
[----:B------:R-:W-:Y:S02]  /*0180*/  MOV R0, 0x0 ;  /* 0x0000000000007802 */ /* 0x000fe40000000f00 */
[----:B------:R-:W-:Y:S01]  /*0190*/  IADD3.X R13, PT, PT, R24, -0x1, RZ, P0, !PT ;  /* 0xffffffff180d7810 */ /* 0x000fe200007fe4ff */
[----:B------:R-:W0:Y:S01]  /*01a0*/  LDCU UR4, c[0x0][0x2f8] ;  /* 0x00005f00ff0477ac */ /* 0x000e220008000800 */
[----:B------:R0:W-:Y:S01]  /*01b0*/  STL.64 [R1], R16 ;  /* 0x0000001001007387 */ /* 0x0001e20000100a00 */
[----:B------:R0:W4:Y:S03]  /*01c0*/  LDC.64 R10, c[0x4][R0] ;  /* 0x01000000000a7b82 */ /* 0x0001260000000a00 */
[----:B------:R0:W-:Y:S04]  /*01d0*/  STL.64 [R1+0x8], R12 ;  /* 0x0000080c01007387 */ /* 0x0001e80000100a00 */
[----:B-1----:R1:W-:Y:S01]  /*01e0*/  STL.64 [R1+0x10], R14 ;  /* 0x0000100e01007387 */ /* 0x0023e20000100a00 */
[----:B---3--:R-:W-:-:S02]  /*01f0*/  IMAD.U32 R4, RZ, RZ, UR6 ;  /* 0x00000006ff047e24 */ /* 0x008fc4000f8e00ff */
[----:B------:R-:W-:Y:S01]  /*0200*/  IMAD.U32 R5, RZ, RZ, UR7 ;  /* 0x00000007ff057e24 */ /* 0x000fe2000f8e00ff */
[----:B0-----:R-:W-:-:S05]  /*0210*/  IADD3 R6, P0, PT, R1, UR4, RZ ;  /* 0x0000000401067c10 */ /* 0x001fca000ff1e0ff */
[----:B--2---:R-:W-:Y:S01]  /*0220*/  IMAD.X R7, RZ, RZ, UR5, P0 ;  /* 0x00000005ff077e24 */ /* 0x004fe200080e06ff */
[----:B----4-:R1:W-:Y:S04]  /*0230*/  STL.64 [R1+0x18], R2 ;  /* 0x0000180201007387 */ /* 0x0103e80000100a00 */
[----:B-----5:R1:W-:Y:S03]  /*0240*/  STL.64 [R1+0x20], R8 ;  /* 0x0000200801007387 */ /* 0x0203e60000100a00 */
[----:B------:R-:W-:-:S07]  /*0250*/  LEPC R20, `(.L_x_0) ;  /* 0x000000001014794e */ /* 0x000fce0000000000 */
[----:B-1----:R-:W-:Y:S05]  /*0260*/  CALL.ABS.NOINC R10 ;  /* 0x000000000a007343 */ /* 0x002fea0003c00000 */
.L_x_0:
[----:B------:R-:W0:Y:S02]  /*0270*/  LDCU.64 UR4, c[0x0][0x388] ;  /* 0x00007100ff0477ac */ /* 0x000e240008000a00 */
[----:B0-----:R-:W-:-:S04]  /*0280*/  ISETP.NE.U32.AND P0, PT, RZ, UR4, PT ;  /* 0x00000004ff007c0c */ /* 0x001fc8000bf05070 */
[----:B------:R-:W-:-:S13]  /*0290*/  ISETP.NE.AND.EX P0, PT, RZ, UR5, PT, P0 ;  /* 0x00000005ff007c0c */ /* 0x000fda000bf05300 */
[----:B------:R-:W-:Y:S05]  /*02a0*/  @!P0 EXIT ;  /* 0x000000000000894d */ /* 0x000fea0003800000 */
[----:B------:R-:W-:Y:S02]  /*02b0*/  IADD3 R10, P0, PT, R18, 0x8, RZ ;  /* 0x00000008120a7810 */ /* 0x000fe40007f1e0ff */
[----:B------:R-:W-:-:S03]  /*02c0*/  CS2R R20, SRZ ;  /* 0x0000000000147805 */ /* 0x000fc6000001ff00 */
[----:B------:R-:W-:-:S08]  /*02d0*/  IMAD.X R0, RZ, RZ, R19, P0 ;  /* 0x000000ffff007224 */ /* 0x000fd000000e0613 */
.L_x_4:
[----:B------:R-:W-:Y:S01]  /*02e0*/  LOP3.LUT R2, RZ, R21, RZ, 0x33, !PT ;  /* 0x00000015ff027212 */ /* 0x000fe200078e33ff */
[----:B------:R-:W0:Y:S01]  /*02f0*/  LDCU.64 UR4, c[0x0][0x388] ;  /* 0x00007100ff0477ac */ /* 0x000e220008000a00 */
[----:B------:R-:W-:Y:S01]  /*0300*/  LOP3.LUT R3, RZ, R20, RZ, 0x33, !PT ;  /* 0x00000014ff037212 */ /* 0x000fe200078e33ff */
[----:B------:R-:W-:Y:S01]  /*0310*/  BSSY.RECONVERGENT B0, `(.L_x_1) ;  /* 0x0000023000007945 */ /* 0x000fe20003800200 */
[----:B------:R-:W-:Y:S02]  /*0320*/  IADD3 R15, P0, PT, R2, R25, RZ ;  /* 0x00000019020f7210 */ /* 0x000fe40007f1e0ff */
[----:B------:R-:W-:Y:S02]  /*0330*/  IADD3 R21, P2, PT, R21, 0x1, RZ ;  /* 0x0000000115157810 */ /* 0x000fe40007f5e0ff */
[----:B------:R-:W-:Y:S01]  /*0340*/  ISETP.GE.U32.AND P1, PT, R22, R15, PT ;  /* 0x0000000f1600720c */ /* 0x000fe20003f26070 */
[----:B------:R-:W-:Y:S02]  /*0350*/  IMAD.X R27, R3, 0x1, R24, P0 ;  /* 0x00000001031b7824 */ /* 0x000fe400000e0618 */
[----:B------:R-:W-:-:S03]  /*0360*/  IMAD.X R20, RZ, RZ, R20, P2 ;  /* 0x000000ffff147224 */ /* 0x000fc600010e0614 */
[----:B------:R-:W-:Y:S02]  /*0370*/  ISETP.GE.U32.AND.EX P1, PT, R17, R27, PT, P1 ;  /* 0x0000001b1100720c */ /* 0x000fe40003f26110 */
[----:B0-----:R-:W-:-:S04]  /*0380*/  ISETP.NE.U32.AND P0, PT, R21, UR4, PT ;  /* 0x0000000415007c0c */ /* 0x001fc8000bf05070 */
[----:B------:R-:W-:-:S07]  /*0390*/  ISETP.NE.AND.EX P0, PT, R20, UR5, PT, P0 ;  /* 0x0000000514007c0c */ /* 0x000fce000bf05300 */
[----:B-1----:R-:W-:Y:S06]  /*03a0*/  @P1 BRA `(.L_x_2) ;  /* 0x0000000000641947 */ /* 0x002fec0003800000 */
[----:B------:R-:W-:Y:S02]  /*03b0*/  IMAD.MOV.U32 R4, RZ, RZ, R18 ;  /* 0x000000ffff047224 */ /* 0x000fe400078e0012 */
[----:B------:R-:W-:-:S06]  /*03c0*/  IMAD.MOV.U32 R5, RZ, RZ, R19 ;  /* 0x000000ffff057224 */ /* 0x000fcc00078e0013 */
[----:B------:R-:W5:Y:S01]  /*03d0*/  LDG.E.64 R4, desc[UR36][R4.64] ;  /* 0x0000002404047981 */ /* 0x000f62000c1e1b00 */
[----:B------:R-:W-:Y:S02]  /*03e0*/  IMAD.MOV.U32 R13, RZ, RZ, R10 ;  /* 0x000000ffff0d7224 */ /* 0x000fe400078e000a */
[----:B------:R-:W-:Y:S02]  /*03f0*/  IMAD.MOV.U32 R14, RZ, RZ, R0 ;  /* 0x000000ffff0e7224 */ /* 0x000fe400078e0000 */
[----:B------:R-:W-:Y:S02]  /*0400*/  IMAD.MOV.U32 R11, RZ, RZ, R22 ;  /* 0x000000ffff0b7224 */ /* 0x000fe400078e0016 */
[----:B------:R-:W-:-:S07]  /*0410*/  IMAD.MOV.U32 R12, RZ, RZ, R17 ;  /* 0x000000ffff0c7224 */ /* 0x000fce00078e0011 */
.L_x_3:
[----:B-1----:R-:W-:Y:S02]  /*0420*/  IMAD.MOV.U32 R6, RZ, RZ, R13 ;  /* 0x000000ffff067224 */ /* 0x002fe400078e000d */
[----:B------:R-:W-:-:S05]  /*0430*/  IMAD.MOV.U32 R7, RZ, RZ, R14 ;  /* 0x000000ffff077224 */ /* 0x000fca00078e000e */
[----:B------:R-:W2:Y:S02]  /*0440*/  LDG.E.64 R2, desc[UR36][R6.64] ;  /* 0x0000002406027981 */ /* 0x000ea4000c1e1b00 */
[----:B--2--5:R-:W-:-:S14]  /*0450*/  DSETP.GT.AND P3, PT, R4, R2, PT ;  /* 0x000000020400722a */ /* 0x024fdc0003f64000 */
[----:B------:R-:W2:Y:S01]  /*0460*/  @P3 LDG.E.64 R8, desc[UR36][R6.64+-0x8] ;  /* 0xfffff82406083981 */ /* 0x000ea2000c1e1b00 */
[----:B------:R-:W-:Y:S02]  /*0470*/  IADD3 R11, P1, PT, R11, 0x1, RZ ;  /* 0x000000010b0b7810 */ /* 0x000fe40007f3e0ff */
[----:B------:R-:W-:Y:S01]  /*0480*/  IADD3 R13, P2, PT, R6, 0x8, RZ ;  /* 0x00000008060d7810 */ /* 0x000fe20007f5e0ff */
[----:B------:R0:W-:Y:S02]  /*0490*/  @P3 STG.E.64 desc[UR36][R6.64+-0x8], R2 ;  /* 0xfffff80206003986 */ /* 0x0001e4000c101b24 */
[----:B------:R-:W-:Y:S01]  /*04a0*/  IMAD.X R12, RZ, RZ, R12, P1 ;  /* 0x000000ffff0c7224 */ /* 0x000fe200008e060c */
[----:B------:R-:W-:Y:S01]  /*04b0*/  ISETP.GE.U32.AND P1, PT, R11, R15, PT ;  /* 0x0000000f0b00720c */ /* 0x000fe20003f26070 */
[----:B------:R-:W-:-:S03]  /*04c0*/  IMAD.X R14, RZ, RZ, R7, P2 ;  /* 0x000000ffff0e7224 */ /* 0x000fc600010e0607 */
[----:B------:R-:W-:Y:S01]  /*04d0*/  ISETP.GE.U32.AND.EX P1, PT, R12, R27, PT, P1 ;  /* 0x0000001b0c00720c */ /* 0x000fe20003f26110 */
[----:B--2---:R1:W-:Y:S01]  /*04e0*/  @P3 STG.E.64 desc[UR36][R6.64], R8 ;  /* 0x0000000806003986 */ /* 0x0043e2000c101b24 */
[----:B0-----:R-:W-:Y:S02]  /*04f0*/  @P3 IMAD.MOV.U32 R2, RZ, RZ, R8 ;  /* 0x000000ffff023224 */ /* 0x001fe400078e0008 */
[----:B------:R-:W-:Y:S02]  /*0500*/  @P3 IMAD.MOV.U32 R3, RZ, RZ, R9 ;  /* 0x000000ffff033224 */ /* 0x000fe400078e0009 */
[----:B------:R-:W-:Y:S02]  /*0510*/  IMAD.MOV.U32 R4, RZ, RZ, R2 ;  /* 0x000000ffff047224 */ /* 0x000fe400078e0002 */
[----:B------:R-:W-:-:S05]  /*0520*/  IMAD.MOV.U32 R5, RZ, RZ, R3 ;  /* 0x000000ffff057224 */ /* 0x000fca00078e0003 */
[----:B------:R-:W-:Y:S05]  /*0530*/  @!P1 BRA `(.L_x_3) ;  /* 0xfffffffc00b89947 */ /* 0x000fea000383ffff */
.L_x_2:
[----:B------:R-:W-:Y:S05]  /*0540*/  BSYNC.RECONVERGENT B0 ;  /* 0x0000000000007941 */ /* 0x000fea0003800200 */
.L_x_1:
[----:B------:R-:W-:Y:S05]  /*0550*/  @P0 BRA `(.L_x_4) ;  /* 0xfffffffc00600947 */ /* 0x000fea000383ffff */
[----:B------:R-:W-:Y:S05]  /*0560*/  EXIT ;  /* 0x000000000000794d */ /* 0x000fea0003800000 */
.L_x_5:
[----:B------:R-:W-:-:S00]  /*0570*/  BRA `(.L_x_5) ;  /* 0xfffffffc00fc7947 */ /* 0x000fc0000383ffff */
[----:B------:R-:W-:-:S00]  /*0580*/  NOP ;  /* 0x0000000000007918 */ /* 0x000fc00000000000 */
[----:B------:R-:W-:-:S00]  /*0590*/  NOP ;  /* 0x0000000000007918 */ /* 0x000fc00000000000 */
[----:B------:R-:W-:-:S00]  /*05a0*/  NOP ;  /* 0x0000000000007918 */ /* 0x000fc00000000000 */
[----:B------:R-:W-:-:S00]  /*05b0*/  NOP ;  /* 0x0000000000007918 */ /* 0x000fc00000000000 */
[----:B------:R-:W-:-:S00]  /*05c0*/  NOP ;  /* 0x0000000000007918 */ /* 0x000fc00000000000 */
[----:B------:R-:W-:-:S00]  /*05d0*/  NOP ;  /* 0x0000000000007918 */ /* 0x000fc00000000000 */
[----:B------:R-:W-:-:S00]  /*05e0*/  NOP ;  /* 0x0000000000007918 */ /* 0x000fc00000000000 */
[----:B------:R-:W-:-:S00]  /*05f0*/  NOP ;  /* 0x0000000000007918 */ /* 0x000fc00000000000 */
.L_x_23:


//--------------------- .text._Z11SortChunkGFPfl  --------------------------
	.section	.text._Z11SortChunkGFPfl,"ax",@progbits
	.align	128
        .global         _Z11SortChunkGFPfl
        .type           _Z11SortChunkGFPfl,@function
        .size           _Z11SortChunkGFPfl,(.L_x_24 - _Z11SortChunkGFPfl)
        .other          _Z11SortChunkGFPfl,@"STO_CUDA_ENTRY STV_DEFAULT"
_Z11SortChunkGFPfl:
.text._Z11SortChunkGFPfl:
        /* <DEDUP_REMOVED lines=17> */
[----:B0-----:R-:W4:Y:S01]  /*0110*/  LDG.E R2, desc[UR36][R18.64] ;  /* 0x0000002412027981 */ /* 0x001f22000c1e1900 */
[----:B------:R-:W-:-:S05]  /*0120*/  LEA.HI.X R5, R6, R19, R7, 0x2, P0 ;  /* 0x0000001306057211 */ /* 0x000fca00000f1407 */
[----:B------:R3:W5:Y:S01]  /*0130*/  LDG.E R4, desc[UR36][R4.64+-0x4] ;  /* 0xfffffc2404047981 */ /* 0x000762000c1e1900 */
        /* <DEDUP_REMOVED lines=11> */
[----:B---3--:R-:W-:Y:S01]  /*01f0*/  IMAD.U32 R5, RZ, RZ, UR7 ;  /* 0x00000007ff057e24 */ /* 0x008fe2000f8e00ff */
[----:B0-----:R-:W-:-:S05]  /*0200*/  IADD3 R6, P0, PT, R1, UR4, RZ ;  /* 0x0000000401067c10 */ /* 0x001fca000ff1e0ff */
[----:B--2---:R-:W-:Y:S01]  /*0210*/  IMAD.X R7, RZ, RZ, UR5, P0 ;  /* 0x00000005ff077e24 */ /* 0x004fe200080e06ff */
[----:B----4-:R-:W0:Y:S08]  /*0220*/  F2F.F64.F32 R2, R2 ;  /* 0x0000000200027310 */ /* 0x010e300000201800 */
[----:B-----5:R-:W2:Y:S01]  /*0230*/  F2F.F64.F32 R8, R4 ;  /* 0x0000000400087310 */ /* 0x020ea20000201800 */
[----:B0-----:R1:W-:Y:S04]  /*0240*/  STL.64 [R1+0x18], R2 ;  /* 0x0000180201007387 */ /* 0x0013e80000100a00 */
[----:B--2---:R1:W-:Y:S01]  /*0250*/  STL.64 [R1+0x20], R8 ;  /* 0x0000200801007387 */ /* 0x0043e20000100a00 */
[----:B------:R-:W-:-:S07]  /*0260*/  IMAD.U32 R4, RZ, RZ, UR6 ;  /* 0x00000006ff047e24 */ /* 0x000fce000f8e00ff */
[----:B------:R-:W-:-:S07]  /*0270*/  LEPC R20, `(.L_x_6) ;  /* 0x000000001014794e */ /* 0x000fce0000000000 */
[----:B-1----:R-:W-:Y:S05]  /*0280*/  CALL.ABS.NOINC R10 ;  /* 0x000000000a007343 */ /* 0x002fea0003c00000 */
.L_x_6:
[----:B------:R-:W0:Y:S02]  /*0290*/  LDCU.64 UR4, c[0x0][0x388] ;  /* 0x00007100ff0477ac */ /* 0x000e240008000a00 */
[----:B0-----:R-:W-:-:S04]  /*02a0*/  ISETP.NE.U32.AND P0, PT, RZ, UR4, PT ;  /* 0x00000004ff007c0c */ /* 0x001fc8000bf05070 */
[----:B------:R-:W-:-:S13]  /*02b0*/  ISETP.NE.AND.EX P0, PT, RZ, UR5, PT, P0 ;  /* 0x00000005ff007c0c */ /* 0x000fda000bf05300 */
[----:B------:R-:W-:Y:S05]  /*02c0*/  @!P0 EXIT ;  /* 0x000000000000894d */ /* 0x000fea0003800000 */
[----:B------:R-:W-:Y:S01]  /*02d0*/  IADD3 R10, P0, PT, R18, 0x4, RZ ;  /* 0x00000004120a7810 */ /* 0x000fe20007f1e0ff */
[----:B------:R-:W-:Y:S02]  /*02e0*/  IMAD.MOV.U32 R12, RZ, RZ, RZ ;  /* 0x000000ffff0c7224 */ /* 0x000fe400078e00ff */
[----:B------:R-:W-:Y:S02]  /*02f0*/  IMAD.MOV.U32 R14, RZ, RZ, RZ ;  /* 0x000000ffff0e7224 */ /* 0x000fe400078e00ff */
[----:B------:R-:W-:-:S08]  /*0300*/  IMAD.X R11, RZ, RZ, R19, P0 ;  /* 0x000000ffff0b7224 */ /* 0x000fd000000e0613 */
.L_x_10:
[----:B------:R-:W-:Y:S01]  /*0310*/  LOP3.LUT R0, RZ, R12, RZ, 0x33, !PT ;  /* 0x0000000cff007212 */ /* 0x000fe200078e33ff */
[----:B------:R-:W0:Y:S01]  /*0320*/  LDCU.64 UR4, c[0x0][0x388] ;  /* 0x00007100ff0477ac */ /* 0x000e220008000a00 */
[----:B-1----:R-:W-:Y:S01]  /*0330*/  LOP3.LUT R3, RZ, R14, RZ, 0x33, !PT ;  /* 0x0000000eff037212 */ /* 0x002fe200078e33ff */
        /* <DEDUP_REMOVED lines=9> */
[----:B------:R-:W-:Y:S06]  /*03d0*/  @P1 BRA `(.L_x_8) ;  /* 0x00000000005c1947 */ /* 0x000fec0003800000 */
[----:B------:R-:W-:Y:S02]  /*03e0*/  IMAD.MOV.U32 R2, RZ, RZ, R18 ;  /* 0x000000ffff027224 */ /* 0x000fe400078e0012 */
[----:B------:R-:W-:-:S05]  /*03f0*/  IMAD.MOV.U32 R3, RZ, RZ, R19 ;  /* 0x000000ffff037224 */ /* 0x000fca00078e0013 */
[----:B------:R0:W5:Y:S01]  /*0400*/  LDG.E R0, desc[UR36][R2.64] ;  /* 0x0000002402007981 */ /* 0x000162000c1e1900 */
[----:B------:R-:W-:Y:S02]  /*0410*/  IMAD.MOV.U32 R8, RZ, RZ, R10 ;  /* 0x000000ffff087224 */ /* 0x000fe400078e000a */
[----:B------:R-:W-:Y:S02]  /*0420*/  IMAD.MOV.U32 R9, RZ, RZ, R11 ;  /* 0x000000ffff097224 */ /* 0x000fe400078e000b */
[----:B------:R-:W-:Y:S02]  /*0430*/  IMAD.MOV.U32 R4, RZ, RZ, R22 ;  /* 0x000000ffff047224 */ /* 0x000fe400078e0016 */
[----:B------:R-:W-:-:S07]  /*0440*/  IMAD.MOV.U32 R6, RZ, RZ, R17 ;  /* 0x000000ffff067224 */ /* 0x000fce00078e0011 */
.L_x_9:
[----:B01----:R-:W-:Y:S02]  /*0450*/  IMAD.MOV.U32 R2, RZ, RZ, R8 ;  /* 0x000000ffff027224 */ /* 0x003fe400078e0008 */
[----:B------:R-:W-:-:S05]  /*0460*/  IMAD.MOV.U32 R3, RZ, RZ, R9 ;  /* 0x000000ffff037224 */ /* 0x000fca00078e0009 */
[----:B------:R-:W2:Y:S02]  /*0470*/  LDG.E R5, desc[UR36][R2.64] ;  /* 0x0000002402057981 */ /* 0x000ea4000c1e1900 */
[----:B--2--5:R-:W-:-:S13]  /*0480*/  FSETP.GT.AND P3, PT, R0, R5, PT ;  /* 0x000000050000720b */ /* 0x024fda0003f64000 */
[----:B------:R-:W2:Y:S01]  /*0490*/  @P3 LDG.E R7, desc[UR36][R2.64+-0x4] ;  /* 0xfffffc2402073981 */ /* 0x000ea2000c1e1900 */
[----:B------:R-:W-:Y:S02]  /*04a0*/  IADD3 R4, P1, PT, R4, 0x1, RZ ;  /* 0x0000000104047810 */ /* 0x000fe40007f3e0ff */
[----:B------:R-:W-:Y:S01]  /*04b0*/  IADD3 R8, P2, PT, R2, 0x4, RZ ;  /* 0x0000000402087810 */ /* 0x000fe20007f5e0ff */
[----:B------:R0:W-:Y:S02]  /*04c0*/  @P3 STG.E desc[UR36][R2.64+-0x4], R5 ;  /* 0xfffffc0502003986 */ /* 0x0001e4000c101924 */
[----:B------:R-:W-:Y:S01]  /*04d0*/  IMAD.X R6, RZ, RZ, R6, P1 ;  /* 0x000000ffff067224 */ /* 0x000fe200008e0606 */
[----:B------:R-:W-:Y:S01]  /*04e0*/  ISETP.GE.U32.AND P1, PT, R4, R13, PT ;  /* 0x0000000d0400720c */ /* 0x000fe20003f26070 */
[----:B------:R-:W-:-:S03]  /*04f0*/  IMAD.X R9, RZ, RZ, R3, P2 ;  /* 0x000000ffff097224 */ /* 0x000fc600010e0603 */
[----:B------:R-:W-:Y:S01]  /*0500*/  ISETP.GE.U32.AND.EX P1, PT, R6, R15, PT, P1 ;  /* 0x0000000f0600720c */ /* 0x000fe20003f26110 */
[----:B--2---:R1:W-:Y:S01]  /*0510*/  @P3 STG.E desc[UR36][R2.64], R7 ;  /* 0x0000000702003986 */ /* 0x0043e2000c101924 */
[----:B0-----:R-:W-:-:S04]  /*0520*/  @P3 IMAD.MOV.U32 R5, RZ, RZ, R7 ;  /* 0x000000ffff053224 */ /* 0x001fc800078e0007 */
[----:B------:R-:W-:-:S07]  /*0530*/  IMAD.MOV.U32 R0, RZ, RZ, R5 ;  /* 0x000000ffff007224 */ /* 0x000fce00078e0005 */
[----:B------:R-:W-:Y:S05]  /*0540*/  @!P1 BRA `(.L_x_9) ;  /* 0xfffffffc00c09947 */ /* 0x000fea000383ffff */
.L_x_8:
[----:B------:R-:W-:Y:S05]  /*0550*/  BSYNC.RECONVERGENT B0 ;  /* 0x0000000000007941 */ /* 0x000fea0003800200 */
.L_x_7:
[----:B------:R-:W-:Y:S05]  /*0560*/  @P0 BRA `(.L_x_10) ;  /* 0xfffffffc00680947 */ /* 0x000fea000383ffff */
[----:B------:R-:W-:Y:S05]  /*0570*/  EXIT ;  /* 0x000000000000794d */ /* 0x000fea0003800000 */
.L_x_11:
        /* <DEDUP_REMOVED lines=16> */
.L_x_24:


//--------------------- .text._Z11SortChunkGLPxl  --------------------------
	.section	.text._Z11SortChunkGLPxl,"ax",@progbits
	.align	128
        .global         _Z11SortChunkGLPxl
        .type           _Z11SortChunkGLPxl,@function
        .size           _Z11SortChunkGLPxl,(.L_x_25 - _Z11SortChunkGLPxl)
        .other          _Z11SortChunkGLPxl,@"STO_CUDA_ENTRY STV_DEFAULT"
_Z11SortChunkGLPxl:
.text._Z11SortChunkGLPxl:
[----:B------:R-:W-:Y:S01]  /*0000*/  LDC R1, c[0x0][0x37c] ;  /* 0x0000df00ff017b82 */ /* 0x000fe20000000800 */
[----:B------:R-:W0:Y:S01]  /*0010*/  LDCU.64 UR8, c[0x0][0x388] ;  /* 0x00007100ff0877ac */ /* 0x000e220008000a00 */
[----:B------:R-:W1:Y:S06]  /*0020*/  S2R R0, SR_TID.X ;  /* 0x0000000000007919 */ /* 0x000e6c0000002100 */
[----:B------:R-:W2:Y:S08]  /*0030*/  LDC R3, c[0x0][0x360] ;  /* 0x0000d800ff037b82 */ /* 0x000eb00000000800 */
[----:B------:R-:W3:Y:S01]  /*0040*/  S2UR UR4, SR_CTAID.X ;  /* 0x00000000000479c3 */ /* 0x000ee20000002500 */
[----:B0-----:R-:W-:-:S04]  /*0050*/  ISETP.NE.U32.AND P0, PT, RZ, UR8, PT ;  /* 0x00000008ff007c0c */ /* 0x001fc8000bf05070 */
[----:B------:R-:W-:-:S13]  /*0060*/  ISETP.NE.AND.EX P0, PT, RZ, UR9, PT, P0 ;  /* 0x00000009ff007c0c */ /* 0x000fda000bf05300 */
[----:B-1-3--:R-:W-:Y:S05]  /*0070*/  @!P0 EXIT ;  /* 0x000000000000894d */ /* 0x00afea0003800000 */
[----:B------:R-:W0:Y:S01]  /*0080*/  LDCU.64 UR10, c[0x0][0x380] ;  /* 0x00007000ff0a77ac */ /* 0x000e220008000a00 */
[----:B--2---:R-:W-:Y:S01]  /*0090*/  IMAD R3, R3, UR4, R0 ;  /* 0x0000000403037c24 */ /* 0x004fe2000f8e0200 */
[----:B------:R-:W1:Y:S03]  /*00a0*/  LDCU.64 UR6, c[0x0][0x358] ;  /* 0x00006b00ff0677ac */ /* 0x000e660008000a00 */
[----:B------:R-:W-:Y:S01]  /*00b0*/  IMAD.WIDE.U32 R4, R3, UR8, RZ ;  /* 0x0000000803047c25 */ /* 0x000fe2000f8e00ff */
[----:B------:R-:W-:-:S03]  /*00c0*/  UMOV UR4, URZ ;  /* 0x000000ff00047c82 */ /* 0x000fc60008000000 */
[----:B------:R-:W-:Y:S01]  /*00d0*/  IMAD R17, R3, UR9, R5 ;  /* 0x0000000903117c24 */ /* 0x000fe2000f8e0205 */
[----:B------:R-:W-:Y:S01]  /*00e0*/  IADD3 R20, P0, PT, R4, UR8, RZ ;  /* 0x0000000804147c10 */ /* 0x000fe2000ff1e0ff */
[----:B------:R-:W-:-:S03]  /*00f0*/  UMOV UR5, URZ ;  /* 0x000000ff00057c82 */ /* 0x000fc60008000000 */
[----:B------:R-:W-:Y:S02]  /*0100*/  IADD3.X R21, PT, PT, R17, UR9, RZ, P0, !PT ;  /* 0x0000000911157c10 */ /* 0x000fe400087fe4ff */
[----:B0-----:R-:W-:-:S04]  /*0110*/  LEA R2, P1, R4, UR10, 0x3 ;  /* 0x0000000a04027c11 */ /* 0x001fc8000f8218ff */
[----:B------:R-:W-:Y:S02]  /*0120*/  IADD3 R15, P2, PT, R2, 0x8, RZ ;  /* 0x00000008020f7810 */ /* 0x000fe40007f5e0ff */
[----:B------:R-:W-:-:S05]  /*0130*/  LEA.HI.X R3, R4, UR11, R17, 0x3, P1 ;  /* 0x0000000b04037c11 */ /* 0x000fca00088f1c11 */
[----:B-1----:R-:W-:-:S07]  /*0140*/  IMAD.X R16, RZ, RZ, R3, P2 ;  /* 0x000000ffff107224 */ /* 0x002fce00010e0603 */
.L_x_15:
[----:B------:R-:W-:Y:S01]  /*0150*/  ULOP3.LUT UR8, URZ, UR4, URZ, 0x33, !UPT ;  /* 0x00000004ff087292 */ /* 0x000fe2000f8e33ff */
[----:B------:R-:W-:Y:S01]  /*0160*/  BSSY.RECONVERGENT B0, `(.L_x_12) ;  /* 0x0000024000007945 */ /* 0x000fe20003800200 */
[----:B0-----:R-:W0:Y:S01]  /*0170*/  LDCU.64 UR10, c[0x0][0x388] ;  /* 0x00007100ff0a77ac */ /* 0x001e220008000a00 */
[----:B------:R-:W-:-:S03]  /*0180*/  ULOP3.LUT UR9, URZ, UR5, URZ, 0x33, !UPT ;  /* 0x00000005ff097292 */ /* 0x000fc6000f8e33ff */
[----:B------:R-:W-:Y:S01]  /*0190*/  IADD3 R19, P1, PT, R20, UR8, RZ ;  /* 0x0000000814137c10 */ /* 0x000fe2000ff3e0ff */
[----:B------:R-:W-:-:S03]  /*01a0*/  UIADD3 UR4, UP0, UPT, UR4, 0x1, URZ ;  /* 0x0000000104047890 */ /* 0x000fc6000ff1e0ff */
[----:B------:R-:W-:Y:S01]  /*01b0*/  ISETP.GE.U32.AND P0, PT, R4, R19, PT ;  /* 0x000000130400720c */ /* 0x000fe20003f06070 */
[----:B------:R-:W-:Y:S01]  /*01c0*/  UIADD3.X UR5, UPT, UPT, URZ, UR5, URZ, UP0, !UPT ;  /* 0x00000005ff057290 */ /* 0x000fe200087fe4ff */
[----:B------:R-:W-:-:S04]  /*01d0*/  IADD3.X R18, PT, PT, R21, UR9, RZ, P1, !PT ;  /* 0x0000000915127c10 */ /* 0x000fc80008ffe4ff */
[----:B------:R-:W-:Y:S01]  /*01e0*/  ISETP.GE.U32.AND.EX P0, PT, R17, R18, PT, P0 ;  /* 0x000000121100720c */ /* 0x000fe20003f06100 */
[----:B0-----:R-:W-:-:S04]  /*01f0*/  UISETP.NE.U32.AND UP0, UPT, UR4, UR10, UPT ;  /* 0x0000000a0400728c */ /* 0x001fc8000bf05070 */
[----:B------:R-:W-:-:S08]  /*0200*/  UISETP.NE.AND.EX UP0, UPT, UR5, UR11, UPT, UP0 ;  /* 0x0000000b0500728c */ /* 0x000fd0000bf05300 */
[----:B------:R-:W-:Y:S05]  /*0210*/  @P0 BRA `(.L_x_13) ;  /* 0x0000000000600947 */ /* 0x000fea0003800000 */
[----:B------:R0:W5:Y:S01]  /*0220*/  LDG.E.64 R8, desc[UR6][R2.64] ;  /* 0x0000000602087981 */ /* 0x000162000c1e1b00 */
[----:B------:R-:W-:Y:S02]  /*0230*/  IMAD.MOV.U32 R13, RZ, RZ, R15 ;  /* 0x000000ffff0d7224 */ /* 0x000fe400078e000f */
[----:B------:R-:W-:Y:S02]  /*0240*/  IMAD.MOV.U32 R14, RZ, RZ, R16 ;  /* 0x000000ffff0e7224 */ /* 0x000fe400078e0010 */
[----:B------:R-:W-:Y:S02]  /*0250*/  IMAD.MOV.U32 R0, RZ, RZ, R4 ;  /* 0x000000ffff007224 */ /* 0x000fe400078e0004 */
[----:B------:R-:W-:-:S07]  /*0260*/  IMAD.MOV.U32 R12, RZ, RZ, R17 ;  /* 0x000000ffff0c7224 */ /* 0x000fce00078e0011 */
.L_x_14:
[----:B------:R-:W-:Y:S02]  /*0270*/  IMAD.MOV.U32 R10, RZ, RZ, R13 ;  /* 0x000000ffff0a7224 */ /* 0x000fe400078e000d */
[----:B------:R-:W-:-:S05]  /*0280*/  IMAD.MOV.U32 R11, RZ, RZ, R14 ;  /* 0x000000ffff0b7224 */ /* 0x000fca00078e000e */
[----:B------:R-:W2:Y:S01]  /*0290*/  LDG.E.64 R6, desc[UR6][R10.64] ;  /* 0x000000060a067981 */ /* 0x000ea2000c1e1b00 */
[----:B------:R-:W-:Y:S02]  /*02a0*/  IADD3 R0, P1, PT, R0, 0x1, RZ ;  /* 0x0000000100007810 */ /* 0x000fe40007f3e0ff */
[----:B--2--5:R-:W-:-:S04]  /*02b0*/  ISETP.GT.U32.AND P0, PT, R8, R6, PT ;  /* 0x000000060800720c */ /* 0x024fc80003f04070 */
[----:B------:R-:W-:-:S13]  /*02c0*/  ISETP.GT.AND.EX P0, PT, R9, R7, PT, P0 ;  /* 0x000000070900720c */ /* 0x000fda0003f04300 */
[----:B------:R-:W2:Y:S01]  /*02d0*/  @P0 LDG.E.64 R8, desc[UR6][R10.64+-0x8] ;  /* 0xfffff8060a080981 */ /* 0x000ea2000c1e1b00 */
[----:B------:R-:W-:Y:S01]  /*02e0*/  IMAD.X R12, RZ, RZ, R12, P1 ;  /* 0x000000ffff0c7224 */ /* 0x000fe200008e060c */
[----:B------:R-:W-:Y:S02]  /*02f0*/  ISETP.GE.U32.AND P1, PT, R0, R19, PT ;  /* 0x000000130000720c */ /* 0x000fe40003f26070 */
[----:B------:R2:W-:Y:S01]  /*0300*/  @P0 STG.E.64 desc[UR6][R10.64+-0x8], R6 ;  /* 0xfffff8060a000986 */ /* 0x0005e2000c101b06 */
[----:B------:R-:W-:Y:S02]  /*0310*/  IADD3 R13, P2, PT, R10, 0x8, RZ ;  /* 0x000000080a0d7810 */ /* 0x000fe40007f5e0ff */
[----:B------:R-:W-:-:S03]  /*0320*/  ISETP.GE.U32.AND.EX P1, PT, R12, R18, PT, P1 ;  /* 0x000000120c00720c */ /* 0x000fc60003f26110 */
[----:B------:R-:W-:Y:S02]  /*0330*/  IMAD.X R14, RZ, RZ, R11, P2 ;  /* 0x000000ffff0e7224 */ /* 0x000fe400010e060b */
[----:B--2---:R-:W-:Y:S01]  /*0340*/  @P0 IMAD.MOV.U32 R6, RZ, RZ, R8 ;  /* 0x000000ffff060224 */ /* 0x004fe200078e0008 */
[----:B------:R1:W-:Y:S01]  /*0350*/  @P0 STG.E.64 desc[UR6][R10.64], R8 ;  /* 0x000000080a000986 */ /* 0x0003e2000c101b06 */
[----:B------:R-:W-:Y:S02]  /*0360*/  @P0 IMAD.MOV.U32 R7, RZ, RZ, R9 ;  /* 0x000000ffff070224 */ /* 0x000fe400078e0009 */
[----:B-1----:R-:W-:Y:S02]  /*0370*/  IMAD.MOV.U32 R8, RZ, RZ, R6 ;  /* 0x000000ffff087224 */ /* 0x002fe400078e0006 */
[----:B------:R-:W-:Y:S02]  /*0380*/  IMAD.MOV.U32 R9, RZ, RZ, R7 ;  /* 0x000000ffff097224 */ /* 0x000fe400078e0007 */
[----:B------:R-:W-:Y:S05]  /*0390*/  @!P1 BRA `(.L_x_14) ;  /* 0xfffffffc00b49947 */ /* 0x000fea000383ffff */
.L_x_13:
[----:B------:R-:W-:Y:S05]  /*03a0*/  BSYNC.RECONVERGENT B0 ;  /* 0x0000000000007941 */ /* 0x000fea0003800200 */
.L_x_12:
[----:B------:R-:W-:Y:S05]  /*03b0*/  BRA.U UP0, `(.L_x_15) ;  /* 0xfffffffd00647547 */ /* 0x000fea000b83ffff */
[----:B------:R-:W-:Y:S05]  /*03c0*/  EXIT ;  /* 0x000000000000794d */ /* 0x000fea0003800000 */
.L_x_16:
        /* <DEDUP_REMOVED lines=11> */
.L_x_25:


//--------------------- .text._Z11SortChunkGIPil  --------------------------
	.section	.text._Z11SortChunkGIPil,"ax",@progbits
	.align	128
        .global         _Z11SortChunkGIPil
        .type           _Z11SortChunkGIPil,@function
        .size           _Z11SortChunkGIPil,(.L_x_26 - _Z11SortChunkGIPil)
        .other          _Z11SortChunkGIPil,@"STO_CUDA_ENTRY STV_DEFAULT"
_Z11SortChunkGIPil:
.text._Z11SortChunkGIPil:
        /* <DEDUP_REMOVED lines=19> */
[----:B------:R3:W4:Y:S01]  /*0130*/  LDG.E R13, desc[UR36][R4.64+-0x4] ;  /* 0xfffffc24040d7981 */ /* 0x000722000c1e1900 */
[----:B------:R-:W-:-:S05]  /*0140*/  IADD3 R22, P0, PT, R18, R2, RZ ;  /* 0x0000000212167210 */ /* 0x000fca0007f1e0ff */
[----:B------:R-:W-:Y:S01]  /*0150*/  IMAD.X R2, R23, 0x1, R3, P0 ;  /* 0x0000000117027824 */ /* 0x000fe200000e0603 */
[----:B------:R-:W-:Y:S01]  /*0160*/  IADD3 R10, P0, PT, R22, -0x1, RZ ;  /* 0xffffffff160a7810 */ /* 0x000fe20007f1e0ff */
[----:B------:R-:W-:Y:S01]  /*0170*/  IMAD.MOV.U32 R8, RZ, RZ, R18 ;  /* 0x000000ffff087224 */ /* 0x000fe200078e0012 */
[----:B------:R-:W-:Y:S01]  /*0180*/  MOV R0, 0x0 ;  /* 0x0000000000007802 */ /* 0x000fe20000000f00 */
[----:B------:R-:W-:Y:S01]  /*0190*/  IMAD.MOV.U32 R9, RZ, RZ, R23 ;  /* 0x000000ffff097224 */ /* 0x000fe200078e0017 */
[----:B------:R-:W-:Y:S01]  /*01a0*/  IADD3.X R11, PT, PT, R2, -0x1, RZ, P0, !PT ;  /* 0xffffffff020b7810 */ /* 0x000fe200007fe4ff */
[----:B------:R-:W0:Y:S01]  /*01b0*/  LDCU UR4, c[0x0][0x2f8] ;  /* 0x00005f00ff0477ac */ /* 0x000e220008000800 */
[----:B-1----:R1:W-:Y:S01]  /*01c0*/  STL.64 [R1+0x10], R20 ;  /* 0x0000101401007387 */ /* 0x0023e20000100a00 */
[----:B------:R1:W1:Y:S03]  /*01d0*/  LDC.64 R14, c[0x4][R0] ;  /* 0x01000000000e7b82 */ /* 0x0002660000000a00 */
[----:B------:R1:W-:Y:S01]  /*01e0*/  STL.128 [R1], R8 ;  /* 0x0000000801007387 */ /* 0x0003e20000100c00 */
[----:B---3--:R-:W-:-:S02]  /*01f0*/  IMAD.U32 R4, RZ, RZ, UR6 ;  /* 0x00000006ff047e24 */ /* 0x008fc4000f8e00ff */
[----:B------:R-:W-:Y:S01]  /*0200*/  IMAD.U32 R5, RZ, RZ, UR7 ;  /* 0x00000007ff057e24 */ /* 0x000fe2000f8e00ff */
[----:B0-----:R-:W-:-:S05]  /*0210*/  IADD3 R6, P0, PT, R1, UR4, RZ ;  /* 0x0000000401067c10 */ /* 0x001fca000ff1e0ff */
[----:B--2---:R-:W-:Y:S01]  /*0220*/  IMAD.X R7, RZ, RZ, UR5, P0 ;  /* 0x00000005ff077e24 */ /* 0x004fe200080e06ff */
[----:B-1--4-:R0:W-:Y:S07]  /*0230*/  STL.64 [R1+0x18], R12 ;  /* 0x0000180c01007387 */ /* 0x0121ee0000100a00 */
[----:B------:R-:W-:-:S07]  /*0240*/  LEPC R20, `(.L_x_17) ;  /* 0x000000001014794e */ /* 0x000fce0000000000 */
[----:B0-----:R-:W-:Y:S05]  /*0250*/  CALL.ABS.NOINC R14 ;  /* 0x000000000e007343 */ /* 0x001fea0003c00000 */
.L_x_17:
        /* <DEDUP_REMOVED lines=8> */
.L_x_21:
[----:B------:R-:W-:Y:S01]  /*02e0*/  LOP3.LUT R3, RZ, R15, RZ, 0x33, !PT ;  /* 0x0000000fff037212 */ /* 0x000fe200078e33ff */
[----:B------:R-:W0:Y:S01]  /*02f0*/  LDCU.64 UR4, c[0x0][0x388] ;  /* 0x00007100ff0477ac */ /* 0x000e220008000a00 */
[----:B------:R-:W-:Y:S01]  /*0300*/  IADD3 R15, P2, PT, R15, 0x1, RZ ;  /* 0x000000010f0f7810 */ /* 0x000fe20007f5e0ff */
[----:B------:R-:W-:Y:S01]  /*0310*/  BSSY.RECONVERGENT B0, `(.L_x_18) ;  /* 0x0000021000007945 */ /* 0x000fe20003800200 */
[----:B------:R-:W-:Y:S02]  /*0320*/  IADD3 R13, P0, PT, R3, R22, RZ ;  /* 0x00000016030d7210 */ /* 0x000fe40007f1e0ff */
[----:B------:R-:W-:Y:S01]  /*0330*/  LOP3.LUT R3, RZ, R20, RZ, 0x33, !PT ;  /* 0x00000014ff037212 */ /* 0x000fe200078e33ff */
[----:B------:R-:W-:Y:S01]  /*0340*/  IMAD.X R20, RZ, RZ, R20, P2 ;  /* 0x000000ffff147224 */ /* 0x000fe200010e0614 */
[----:B------:R-:W-:-:S03]  /*0350*/  ISETP.GE.U32.AND P1, PT, R18, R13, PT ;  /* 0x0000000d1200720c */ /* 0x000fc60003f26070 */
[----:B------:R-:W-:-:S05]  /*0360*/  IMAD.X R14, R3, 0x1, R2, P0 ;  /* 0x00000001030e7824 */ /* 0x000fca00000e0602 */
[----:B------:R-:W-:Y:S02]  /*0370*/  ISETP.GE.U32.AND.EX P1, PT, R23, R14, PT, P1 ;  /* 0x0000000e1700720c */ /* 0x000fe40003f26110 */
[----:B0-----:R-:W-:-:S04]  /*0380*/  ISETP.NE.U32.AND P0, PT, R15, UR4, PT ;  /* 0x000000040f007c0c */ /* 0x001fc8000bf05070 */
[----:B------:R-:W-:-:S07]  /*0390*/  ISETP.NE.AND.EX P0, PT, R20, UR5, PT, P0 ;  /* 0x0000000514007c0c */ /* 0x000fce000bf05300 */
[----:B-1----:R-:W-:Y:S06]  /*03a0*/  @P1 BRA `(.L_x_19) ;  /* 0x00000000005c1947 */ /* 0x002fec0003800000 */
[----:B------:R-:W-:Y:S01]  /*03b0*/  MOV R4, R16 ;  /* 0x0000001000047202 */ /* 0x000fe20000000f00 */
[----:B------:R-:W-:-:S05]  /*03c0*/  IMAD.MOV.U32 R5, RZ, RZ, R17 ;  /* 0x000000ffff057224 */ /* 0x000fca00078e0011 */
[----:B------:R0:W5:Y:S01]  /*03d0*/  LDG.E R0, desc[UR36][R4.64] ;  /* 0x0000002404007981 */ /* 0x000162000c1e1900 */
[----:B------:R-:W-:Y:S02]  /*03e0*/  IMAD.MOV.U32 R9, RZ, RZ, R11 ;  /* 0x000000ffff097224 */ /* 0x000fe400078e000b */
[----:B------:R-:W-:Y:S02]  /*03f0*/  IMAD.MOV.U32 R10, RZ, RZ, R12 ;  /* 0x000000ffff0a7224 */ /* 0x000fe400078e000c */
[----:B------:R-:W-:Y:S02]  /*0400*/  IMAD.MOV.U32 R6, RZ, RZ, R18 ;  /* 0x000000ffff067224 */ /* 0x000fe400078e0012 */
[----:B------:R-:W-:-:S07]  /*0410*/  IMAD.MOV.U32 R8, RZ, RZ, R23 ;  /* 0x000000ffff087224 */ /* 0x000fce00078e0017 */
.L_x_20:
[----:B01----:R-:W-:Y:S01]  /*0420*/  IMAD.MOV.U32 R4, RZ, RZ, R9 ;  /* 0x000000ffff047224 */ /* 0x003fe200078e0009 */
[----:B------:R-:W-:-:S05]  /*0430*/  MOV R5, R10 ;  /* 0x0000000a00057202 */ /* 0x000fca0000000f00 */
[----:B------:R-:W2:Y:S02]  /*0440*/  LDG.E R3, desc[UR36][R4.64] ;  /* 0x0000002404037981 */ /* 0x000ea4000c1e1900 */
[----:B--2--5:R-:W-:-:S13]  /*0450*/  ISETP.GT.AND P3, PT, R0, R3, PT ;  /* 0x000000030000720c */ /* 0x024fda0003f64270 */
        /* <DEDUP_REMOVED lines=12> */
.L_x_19:
[----:B------:R-:W-:Y:S05]  /*0520*/  BSYNC.RECONVERGENT B0 ;  /* 0x0000000000007941 */ /* 0x000fea0003800200 */
.L_x_18:
[----:B------:R-:W-:Y:S05]  /*0530*/  @P0 BRA `(.L_x_21) ;  /* 0xfffffffc00680947 */ /* 0x000fea000383ffff */
[----:B------:R-:W-:Y:S05]  /*0540*/  EXIT ;  /* 0x000000000000794d */ /* 0x000fea0003800000 */
.L_x_22:
        /* <DEDUP_REMOVED lines=11> */
.L_x_26:


//--------------------- .nv.global.init           --------------------------
	.section	.nv.global.init,"aw",@progbits
.nv.global.init:
	.type		$str,@object
	.size		$str,(.L_0 - $str)
$str:
        /*0000*/ 	.byte	0x0a, 0x20, 0x73, 0x74, 0x61, 0x72, 0x74, 0x3a, 0x25, 0x6c, 0x69, 0x20, 0x20, 0x20, 0x20, 0x65
        /*0010*/ 	.byte	0x6e, 0x64, 0x3a, 0x25, 0x6c, 0x69, 0x20, 0x20, 0x20, 0x43, 0x68, 0x75, 0x6e, 0x6b, 0x73, 0x69
        /*0020*/ 	.byte	0x7a, 0x65, 0x3a, 0x20, 0x25, 0x6c, 0x69, 0x20, 0x20, 0x20, 0x53, 0x5f, 0x61, 0x72, 0x79, 0x3a
        /*0030*/ 	.byte	0x20, 0x25, 0x69, 0x20, 0x45, 0x5f, 0x61, 0x72, 0x79, 0x3a, 0x25, 0x69, 0x0a, 0x00
.L_0:


//--------------------- .nv.shared.reserved.0     --------------------------
	.section	.nv.shared.reserved.0,"aw",@nobits
	.weak		__nv_reservedSMEM_offset_0_alias
	.size		__nv_reservedSMEM_offset_0_alias, 0, 64
	.other		__nv_reservedSMEM_offset_0_alias,@"STO_CUDA_RESERVED_SHARED STV_DEFAULT"
__nv_reservedSMEM_offset_0_alias:
	.zero		0
	.zero		64


//--------------------- .nv.constant0._Z11SortChunkGDPdl --------------------------
	.section	.nv.constant0._Z11SortChunkGDPdl,"a",@progbits
	.sectionflags	@""
	.align	4
.nv.constant0._Z11SortChunkGDPdl:
	.zero		912


//--------------------- .nv.constant0._Z11SortChunkGFPfl --------------------------
	.section	.nv.constant0._Z11SortChunkGFPfl,"a",@progbits
	.sectionflags	@""
	.align	4
.nv.constant0._Z11SortChunkGFPfl:
	.zero		912


//--------------------- .nv.constant0._Z11SortChunkGLPxl --------------------------
	.section	.nv.constant0._Z11SortChunkGLPxl,"a",@progbits
	.sectionflags	@""
	.align	4
.nv.constant0._Z11SortChunkGLPxl:
	.zero		912


//--------------------- .nv.constant0._Z11SortChunkGIPil --------------------------
	.section	.nv.constant0._Z11SortChunkGIPil,"a",@progbits
	.sectionflags	@""
	.align	4
.nv.constant0._Z11SortChunkGIPil:
	.zero		912


//--------------------- SYMBOLS --------------------------

	.type		.nv.reservedSmem.offset0,@object
	.size		.nv.reservedSmem.offset0,0x4
	.type		vprintf,@function
